//
// Generated by NVIDIA NVVM Compiler
//
// Compiler Build ID: CL-36424714
// Cuda compilation tools, release 13.0, V13.0.88
// Based on NVVM 20.0.0
//

.version 9.0
.target sm_100
.address_size 64

	// .globl	_Z5hellov
.extern .func  (.param .b32 func_retval0) vprintf
(
	.param .b64 vprintf_param_0,
	.param .b64 vprintf_param_1
)
;
.global .align 1 .b8 $str[13] = {72, 101, 108, 108, 111, 32, 87, 111, 114, 108, 100, 33};
.global .align 8 .u64 str = generic($str);
.global .align 1 .b8 $str$1[4] = {37, 99, 10};

.visible .entry _Z5hellov()
{
	.local .align 8 .b8 	__local_depot0[8];
	.reg .b64 	%SP;
	.reg .b64 	%SPL;
	.reg .b16 	%rs<5>;
	.reg .b32 	%r<5>;
	.reg .b64 	%rd<8>;

	mov.u64 	%SPL, __local_depot0;
	cvta.local.u64 	%SP, %SPL;
	add.u64 	%rd1, %SP, 0;
	add.u64 	%rd2, %SPL, 0;
	ld.global.u64 	%rd3, [str];
	mov.u32 	%r1, %tid.x;
	cvt.u16.u32 	%rs1, %r1;
	mul.hi.u16 	%rs2, %rs1, 5462;
	mul.lo.s16 	%rs3, %rs2, 12;
	sub.s16 	%rs4, %rs1, %rs3;
	cvt.u64.u16 	%rd4, %rs4;
	add.s64 	%rd5, %rd3, %rd4;
	ld.s8 	%r2, [%rd5];
	st.local.u32 	[%rd2], %r2;
	mov.u64 	%rd6, $str$1;
	cvta.global.u64 	%rd7, %rd6;
	{ // callseq 0, 0
	.param .b64 param0;
	st.param.b64 	[param0], %rd7;
	.param .b64 param1;
	st.param.b64 	[param1], %rd1;
	.param .b32 retval0;
	call.uni (retval0), 
	vprintf, 
	(
	param0, 
	param1
	);
	ld.param.b32 	%r3, [retval0];
	} // callseq 0
	ret;

}


// ===== COMPILED SASS (sm_100) =====

	.target	sm_100

	.elftype	@"ET_EXEC"


//--------------------- .note.nv.tkinfo           --------------------------
	.section	.note.nv.tkinfo,"",@"SHT_NOTE"
	.sectionflags	@"SHF_NOTE_NV_TKINFO"
	.tkinfo
        /*0018*/ 	.word	0x00000002
        /*0030*/ 	.string	""
        /*0030*/ 	.string	"ptxas"
        /*0030*/ 	.string	"Cuda compilation tools, release 13.0, V13.0.88"
        /*0030*/ 	.string	"Build cuda_13.0.r13.0/compiler.36424714_0"
        /*0030*/ 	.string	"-arch sm_100 -m 64 "



//--------------------- .note.nv.cuinfo           --------------------------
	.section	.note.nv.cuinfo,"",@"SHT_NOTE"
	.sectionflags	@"SHF_NOTE_NV_CUINFO"
        /*0018*/ 	.short	0x0002
        /*001a*/ 	.short	0x0064
        /*001c*/ 	.short	0x0082
	.zero		2


//--------------------- .nv.info                  --------------------------
	.section	.nv.info,"",@"SHT_CUDA_INFO"
	.align	4


	//----- nvinfo : EIATTR_REGCOUNT
	.align		4
        /*0000*/ 	.byte	0x04, 0x2f
        /*0002*/ 	.short	(.L_4 - .L_3)
	.align		4
.L_3:
        /*0004*/ 	.word	index@(_Z5hellov)
        /*0008*/ 	.word	0x00000018


	//----- nvinfo : EIATTR_FRAME_SIZE
	.align		4
.L_4:
        /*000c*/ 	.byte	0x04, 0x11
        /*000e*/ 	.short	(.L_6 - .L_5)
	.align		4
.L_5:
        /*0010*/ 	.word	index@(_Z5hellov)
        /*0014*/ 	.word	0x00000008


	//----- nvinfo : EIATTR_MIN_STACK_SIZE
	.align		4
.L_6:
        /*0018*/ 	.byte	0x04, 0x12
        /*001a*/ 	.short	(.L_8 - .L_7)
	.align		4
.L_7:
        /*001c*/ 	.word	index@(_Z5hellov)
        /*0020*/ 	.word	0x00000008
.L_8:


//--------------------- .nv.compat                --------------------------
	.section	.nv.compat,"",@"SHT_CUDA_COMPAT_INFO"
	.align	4
        /*0000*/ 	.byte	0x02, 0x09, 0x00, 0x00, 0x02, 0x02, 0x01, 0x00, 0x02, 0x05, 0x05, 0x00, 0x03, 0x07, 0x01, 0x01
        /*0010*/ 	.byte	0x02, 0x03, 0x00, 0x00, 0x02, 0x06, 0x01, 0x00, 0x04, 0x0b, 0x08, 0x00, 0x09, 0x00, 0x00, 0x00
        /*0020*/ 	.byte	0x00, 0x00, 0x00, 0x00


//--------------------- .nv.info._Z5hellov        --------------------------
	.section	.nv.info._Z5hellov,"",@"SHT_CUDA_INFO"
	.sectionflags	@""
	.align	4


	//----- nvinfo : EIATTR_CUDA_API_VERSION
	.align		4
        /*0000*/ 	.byte	0x04, 0x37
        /*0002*/ 	.short	(.L_10 - .L_9)
.L_9:
        /*0004*/ 	.word	0x00000082


	//----- nvinfo : EIATTR_SPARSE_MMA_MASK
	.align		4
.L_10:
        /*0008*/ 	.byte	0x03, 0x50
        /*000a*/ 	.short	0x0000


	//----- nvinfo : EIATTR_MAXREG_COUNT
	.align		4
        /*000c*/ 	.byte	0x03, 0x1b
        /*000e*/ 	.short	0x00ff


	//----- nvinfo : EIATTR_EXTERNS
	.align		4
        /*0010*/ 	.byte	0x04, 0x0f
        /*0012*/ 	.short	(.L_12 - .L_11)


	//   ....[0]....
	.align		4
.L_11:
        /*0014*/ 	.word	index@(vprintf)


	//----- nvinfo : EIATTR_MERCURY_ISA_VERSION
	.align		4
.L_12:
        /*0018*/ 	.byte	0x03, 0x5f
        /*001a*/ 	.short	0x0101


	//----- nvinfo : EIATTR_VRC_CTA_INIT_COUNT
	.align		4
        /*001c*/ 	.byte	0x02, 0x4a
	.zero		1
	.zero		1


	//----- nvinfo : EIATTR_SYSCALL_OFFSETS
	.align		4
        /*0020*/ 	.byte	0x04, 0x46
        /*0022*/ 	.short	(.L_14 - .L_13)


	//   ....[0]....
.L_13:
        /*0024*/ 	.word	0x000001d0


	//----- nvinfo : EIATTR_EXIT_INSTR_OFFSETS
	.align		4
.L_14:
        /*0028*/ 	.byte	0x04, 0x1c
        /*002a*/ 	.short	(.L_16 - .L_15)


	//   ....[0]....
.L_15:
        /*002c*/ 	.word	0x000001e0


	//----- nvinfo : EIATTR_SW_WAR
	.align		4
.L_16:
        /*0030*/ 	.byte	0x04, 0x36
        /*0032*/ 	.short	(.L_18 - .L_17)
.L_17:
        /*0034*/ 	.word	0x00000008
.L_18:


//--------------------- .nv.callgraph             --------------------------
	.section	.nv.callgraph,"",@"SHT_CUDA_CALLGRAPH"
	.align	4
	.sectionentsize	8
	.align		4
        /*0000*/ 	.word	0x00000000
	.align		4
        /*0004*/ 	.word	0xffffffff
	.align		4
        /*0008*/ 	.word	index@(_Z5hellov)
	.align		4
        /*000c*/ 	.word	index@(vprintf)
	.align		4
        /*0010*/ 	.word	0x00000000
	.align		4
        /*0014*/ 	.word	0xfffffffe
	.align		4
        /*0018*/ 	.word	0x00000000
	.align		4
        /*001c*/ 	.word	0xfffffffd
	.align		4
        /*0020*/ 	.word	0x00000000
	.align		4
        /*0024*/ 	.word	0xfffffffc


//--------------------- .nv.constant4             --------------------------
	.section	.nv.constant4,"a",@progbits
	.align	8
	.align		8
.nv.constant4:
        /*0000*/ 	.dword	vprintf
	.align		8
        /*0008*/ 	.dword	$str
	.align		8
        /*0010*/ 	.dword	str
	.align		8
        /*0018*/ 	.dword	$str$1


//--------------------- .text._Z5hellov           --------------------------
	.section	.text._Z5hellov,"ax",@progbits
	.align	128
        .global         _Z5hellov
        .type           _Z5hellov,@function
        .size           _Z5hellov,(.L_x_2 - _Z5hellov)
        .other          _Z5hellov,@"STO_CUDA_ENTRY STV_DEFAULT"
_Z5hellov:
.text._Z5hellov:
[----:B------:R-:W0:Y:S08]  /*0000*/  LDC R1, c[0x0][0x37c] ;  /* 0x0000df00ff017b82 */ /* 0x000e300000000800 */
[----:B------:R-:W1:Y:S01]  /*0010*/  LDC.64 R2, c[0x4][0x10] ;  /* 0x01000400ff027b82 */ /* 0x000e620000000a00 */
[----:B------:R-:W1:Y:S01]  /*0020*/  LDCU.64 UR4, c[0x0][0x358] ;  /* 0x00006b00ff0477ac */ /* 0x000e620008000a00 */
[----:B------:R-:W2:Y:S01]  /*0030*/  S2R R5, SR_TID.X ;  /* 0x0000000000057919 */ /* 0x000ea20000002100 */
[----:B0-----:R-:W-:Y:S01]  /*0040*/  VIADD R1, R1, 0xfffffff8 ;  /* 0xfffffff801017836 */ /* 0x001fe20000000000 */
[----:B------:R-:W0:Y:S01]  /*0050*/  LDCU.64 UR6, c[0x4][0x18] ;  /* 0x01000300ff0677ac */ /* 0x000e220008000a00 */
[----:B-1----:R-:W3:Y:S01]  /*0060*/  LDG.E.64 R2, desc[UR4][R2.64] ;  /* 0x0000000402027981 */ /* 0x002ee2000c1e1b00 */
[----:B--2---:R-:W-:-:S05]  /*0070*/  LOP3.LUT R0, R5, 0xffff, RZ, 0xc0, !PT ;  /* 0x0000ffff05007812 */ /* 0x004fca00078ec0ff */
[----:B------:R-:W-:-:S05]  /*0080*/  IMAD R0, R0, 0x1556, RZ ;  /* 0x0000155600007824 */ /* 0x000fca00078e02ff */
[----:B------:R-:W-:-:S04]  /*0090*/  SHF.R.U32.HI R0, RZ, 0x10, R0 ;  /* 0x00000010ff007819 */ /* 0x000fc80000011600 */
[----:B------:R-:W-:-:S05]  /*00a0*/  PRMT R0, R0, 0x9910, RZ ;  /* 0x0000991000007816 */ /* 0x000fca00000000ff */
[----:B------:R-:W-:-:S04]  /*00b0*/  IMAD R0, R0, 0xc, RZ ;  /* 0x0000000c00007824 */ /* 0x000fc800078e02ff */
[----:B------:R-:W-:-:S05]  /*00c0*/  IMAD.MOV R0, RZ, RZ, -R0 ;  /* 0x000000ffff007224 */ /* 0x000fca00078e0a00 */
[----:B------:R-:W-:-:S05]  /*00d0*/  PRMT R0, R0, 0x7710, RZ ;  /* 0x0000771000007816 */ /* 0x000fca00000000ff */
[----:B------:R-:W-:-:S05]  /*00e0*/  IMAD.IADD R0, R0, 0x1, R5 ;  /* 0x0000000100007824 */ /* 0x000fca00078e0205 */
[----:B------:R-:W-:-:S04]  /*00f0*/  LOP3.LUT R9, R0, 0xffff, RZ, 0xc0, !PT ;  /* 0x0000ffff00097812 */ /* 0x000fc800078ec0ff */
[----:B---3--:R-:W-:-:S05]  /*0100*/  IADD3 R8, P0, PT, R2, R9, RZ ;  /* 0x0000000902087210 */ /* 0x008fca0007f1e0ff */
[----:B------:R-:W-:-:S05]  /*0110*/  IMAD.X R9, RZ, RZ, R3, P0 ;  /* 0x000000ffff097224 */ /* 0x000fca00000e0603 */
[----:B------:R-:W2:Y:S01]  /*0120*/  LD.E.S8 R0, desc[UR4][R8.64] ;  /* 0x0000000408007980 */ /* 0x000ea2000c101300 */
[----:B------:R-:W-:Y:S01]  /*0130*/  MOV R2, 0x0 ;  /* 0x0000000000027802 */ /* 0x000fe20000000f00 */
[----:B------:R-:W1:Y:S01]  /*0140*/  LDCU UR4, c[0x0][0x2f8] ;  /* 0x00005f00ff0477ac */ /* 0x000e620008000800 */
[----:B0-----:R-:W-:Y:S02]  /*0150*/  IMAD.U32 R4, RZ, RZ, UR6 ;  /* 0x00000006ff047e24 */ /* 0x001fe4000f8e00ff */
[----:B------:R-:W-:Y:S01]  /*0160*/  IMAD.U32 R5, RZ, RZ, UR7 ;  /* 0x00000007ff057e24 */ /* 0x000fe2000f8e00ff */
[----:B------:R-:W0:Y:S01]  /*0170*/  LDCU UR5, c[0x0][0x2fc] ;  /* 0x00005f80ff0577ac */ /* 0x000e220008000800 */
[----:B------:R-:W3:Y:S01]  /*0180*/  LDC.64 R2, c[0x4][R2] ;  /* 0x0100000002027b82 */ /* 0x000ee20000000a00 */
[----:B-1----:R-:W-:-:S05]  /*0190*/  IADD3 R6, P0, PT, R1, UR4, RZ ;  /* 0x0000000401067c10 */ /* 0x002fca000ff1e0ff */
[----:B0-----:R-:W-:Y:S01]  /*01a0*/  IMAD.X R7, RZ, RZ, UR5, P0 ;  /* 0x00000005ff077e24 */ /* 0x001fe200080e06ff */
[----:B--23--:R0:W-:Y:S07]  /*01b0*/  STL [R1], R0 ;  /* 0x0000000001007387 */ /* 0x00c1ee0000100800 */
[----:B------:R-:W-:-:S07]  /*01c0*/  LEPC R20, `(.L_x_0) ;  /* 0x000000001014794e */ /* 0x000fce0000000000 */
[----:B0-----:R-:W-:Y:S05]  /*01d0*/  CALL.ABS.NOINC R2 ;  /* 0x0000000002007343 */ /* 0x001fea0003c00000 */
.L_x_0:
[----:B------:R-:W-:Y:S05]  /*01e0*/  EXIT ;  /* 0x000000000000794d */ /* 0x000fea0003800000 */
.L_x_1:
[----:B------:R-:W-:-:S00]  /*01f0*/  BRA `(.L_x_1) ;  /* 0xfffffffc00fc7947 */ /* 0x000fc0000383ffff */
[----:B------:R-:W-:-:S00]  /*0200*/  NOP ;  /* 0x0000000000007918 */ /* 0x000fc00000000000 */
[----:B------:R-:W-:-:S00]  /*0210*/  NOP ;  /* 0x0000000000007918 */ /* 0x000fc00000000000 */
[----:B------:R-:W-:-:S00]  /*0220*/  NOP ;  /* 0x0000000000007918 */ /* 0x000fc00000000000 */
[----:B------:R-:W-:-:S00]  /*0230*/  NOP ;  /* 0x0000000000007918 */ /* 0x000fc00000000000 */
[----:B------:R-:W-:-:S00]  /*0240*/  NOP ;  /* 0x0000000000007918 */ /* 0x000fc00000000000 */
[----:B------:R-:W-:-:S00]  /*0250*/  NOP ;  /* 0x0000000000007918 */ /* 0x000fc00000000000 */
[----:B------:R-:W-:-:S00]  /*0260*/  NOP ;  /* 0x0000000000007918 */ /* 0x000fc00000000000 */
[----:B------:R-:W-:-:S00]  /*0270*/  NOP ;  /* 0x0000000000007918 */ /* 0x000fc00000000000 */
.L_x_2:


//--------------------- .nv.global.init           --------------------------
	.section	.nv.global.init,"aw",@progbits
	.align	8
	.align		8
.nv.global.init:
	.type		str,@object
	.size		str,($str$1 - str)
str:
        /*0000*/ 	.dword	fun@R_CUDA_G64($str)
	.type		$str$1,@object
	.size		$str$1,($str - $str$1)
$str$1:
        /*0008*/ 	.byte	0x25, 0x63, 0x0a, 0x00
	.type		$str,@object
	.size		$str,(.L_0 - $str)
$str:
        /*000c*/ 	.byte	0x48, 0x65, 0x6c, 0x6c, 0x6f, 0x20, 0x57, 0x6f, 0x72, 0x6c, 0x64, 0x21, 0x00
.L_0:


//--------------------- .nv.shared.reserved.0     --------------------------
	.section	.nv.shared.reserved.0,"aw",@nobits
	.weak		__nv_reservedSMEM_offset_0_alias
	.size		__nv_reservedSMEM_offset_0_alias, 0, 64
	.other		__nv_reservedSMEM_offset_0_alias,@"STO_CUDA_RESERVED_SHARED STV_DEFAULT"
__nv_reservedSMEM_offset_0_alias:
	.zero		0
	.zero		64


//--------------------- .nv.constant0._Z5hellov   --------------------------
	.section	.nv.constant0._Z5hellov,"a",@progbits
	.sectionflags	@""
	.align	4
.nv.constant0._Z5hellov:
	.zero		896


//--------------------- SYMBOLS --------------------------

	.type		.nv.reservedSmem.offset0,@object
	.size		.nv.reservedSmem.offset0,0x4
	.type		vprintf,@function
